	.headerflags	@"EF_CUDA_TEXMODE_UNIFIED EF_CUDA_64BIT_ADDRESS EF_CUDA_SM86 EF_CUDA_VIRTUAL_SM(EF_CUDA_SM86)"
	.elftype	@"ET_EXEC"


//--------------------- .nv.info                  --------------------------
	.section	.nv.info,"",@"SHT_CUDA_INFO"
	.align	4


	//----- nvinfo : EIATTR_REGCOUNT
	.align		4
        /*0000*/ 	.byte	0x04, 0x2f
        /*0002*/ 	.short	(.L_1 - .L_0)
	.align		4
.L_0:
        /*0004*/ 	.word	index@(triton_mm)
        /*0008*/ 	.word	0x00000040


	//----- nvinfo : EIATTR_MIN_STACK_SIZE
	.align		4
.L_1:
        /*000c*/ 	.byte	0x04, 0x12
        /*000e*/ 	.short	(.L_3 - .L_2)
	.align		4
.L_2:
        /*0010*/ 	.word	index@(triton_mm)
        /*0014*/ 	.word	0x00000000


	//----- nvinfo : EIATTR_FRAME_SIZE
	.align		4
.L_3:
        /*0018*/ 	.byte	0x04, 0x11
        /*001a*/ 	.short	(.L_5 - .L_4)
	.align		4
.L_4:
        /*001c*/ 	.word	index@(triton_mm)
        /*0020*/ 	.word	0x00000000


	//----- nvinfo : EIATTR_MIN_STACK_SIZE
	.align		4
.L_5:
        /*0024*/ 	.byte	0x04, 0x12
        /*0026*/ 	.short	(.L_7 - .L_6)
	.align		4
.L_6:
        /*0028*/ 	.word	index@(triton_mm)
        /*002c*/ 	.word	0x00000000
.L_7:


//--------------------- .nv.info.triton_mm        --------------------------
	.section	.nv.info.triton_mm,"",@"SHT_CUDA_INFO"
	.sectionflags	@""
	.align	4


	//----- nvinfo : EIATTR_CUDA_API_VERSION
	.align		4
        /*0000*/ 	.byte	0x04, 0x37
        /*0002*/ 	.short	(.L_9 - .L_8)
.L_8:
        /*0004*/ 	.word	0x0000007c


	//----- nvinfo : EIATTR_SW2861232_WAR
	.align		4
.L_9:
        /*0008*/ 	.byte	0x01, 0x35
	.zero		2


	//----- nvinfo : EIATTR_PARAM_CBANK
	.align		4
        /*000c*/ 	.byte	0x04, 0x0a
        /*000e*/ 	.short	(.L_11 - .L_10)
	.align		4
.L_10:
        /*0010*/ 	.word	index@(.nv.constant0.triton_mm)
        /*0014*/ 	.short	0x0160
        /*0016*/ 	.short	0x0020


	//----- nvinfo : EIATTR_CBANK_PARAM_SIZE
	.align		4
.L_11:
        /*0018*/ 	.byte	0x03, 0x19
        /*001a*/ 	.short	0x0020


	//----- nvinfo : EIATTR_KPARAM_INFO
	.align		4
        /*001c*/ 	.byte	0x04, 0x17
        /*001e*/ 	.short	(.L_13 - .L_12)
.L_12:
        /*0020*/ 	.word	0x00000000
        /*0024*/ 	.short	0x0003
        /*0026*/ 	.short	0x0018
        /*0028*/ 	.byte	0x00, 0xf4, 0x21, 0x00


	//----- nvinfo : EIATTR_KPARAM_INFO
	.align		4
.L_13:
        /*002c*/ 	.byte	0x04, 0x17
        /*002e*/ 	.short	(.L_15 - .L_14)
.L_14:
        /*0030*/ 	.word	0x00000000
        /*0034*/ 	.short	0x0002
        /*0036*/ 	.short	0x0010
        /*0038*/ 	.byte	0x00, 0xf4, 0x21, 0x00


	//----- nvinfo : EIATTR_KPARAM_INFO
	.align		4
.L_15:
        /*003c*/ 	.byte	0x04, 0x17
        /*003e*/ 	.short	(.L_17 - .L_16)
.L_16:
        /*0040*/ 	.word	0x00000000
        /*0044*/ 	.short	0x0001
        /*0046*/ 	.short	0x0008
        /*0048*/ 	.byte	0x00, 0xf4, 0x21, 0x00


	//----- nvinfo : EIATTR_KPARAM_INFO
	.align		4
.L_17:
        /*004c*/ 	.byte	0x04, 0x17
        /*004e*/ 	.short	(.L_19 - .L_18)
.L_18:
        /*0050*/ 	.word	0x00000000
        /*0054*/ 	.short	0x0000
        /*0056*/ 	.short	0x0000
        /*0058*/ 	.byte	0x00, 0xf4, 0x21, 0x00


	//----- nvinfo : EIATTR_MAXREG_COUNT
	.align		4
.L_19:
        /*005c*/ 	.byte	0x03, 0x1b
        /*005e*/ 	.short	0x00ff


	//----- nvinfo : EIATTR_EXIT_INSTR_OFFSETS
	.align		4
        /*0060*/ 	.byte	0x04, 0x1c
        /*0062*/ 	.short	(.L_21 - .L_20)


	//   ....[0]....
.L_20:
        /*0064*/ 	.word	0x00001730


	//   ....[1]....
        /*0068*/ 	.word	0x00001790


	//----- nvinfo : EIATTR_REQNTID
	.align		4
.L_21:
        /*006c*/ 	.byte	0x04, 0x10
        /*006e*/ 	.short	(.L_23 - .L_22)
.L_22:
        /*0070*/ 	.word	0x00000080
        /*0074*/ 	.word	0x00000001
        /*0078*/ 	.word	0x00000001
.L_23:


//--------------------- .nv.callgraph             --------------------------
	.section	.nv.callgraph,"",@"SHT_CUDA_CALLGRAPH"
	.align	4
	.sectionentsize	8
	.align		4
        /*0000*/ 	.word	0x00000000
	.align		4
        /*0004*/ 	.word	0xffffffff
	.align		4
        /*0008*/ 	.word	0x00000000
	.align		4
        /*000c*/ 	.word	0xfffffffe
	.align		4
        /*0010*/ 	.word	0x00000000
	.align		4
        /*0014*/ 	.word	0xfffffffd
	.align		4
        /*0018*/ 	.word	0x00000000
	.align		4
        /*001c*/ 	.word	0xfffffffc


//--------------------- .nv.rel.action            --------------------------
	.section	.nv.rel.action,"",@"SHT_CUDA_RELOCINFO"
	.align	8
	.sectionentsize	8
        /*0000*/ 	.byte	0x73, 0x00, 0x00, 0x00, 0x00, 0x00, 0x00, 0x00, 0x00, 0x00, 0x00, 0x11, 0x25, 0x00, 0x05, 0x36


//--------------------- .nv.constant0.triton_mm   --------------------------
	.section	.nv.constant0.triton_mm,"a",@progbits
	.sectionflags	@""
	.align	4
.nv.constant0.triton_mm:
	.zero		384


//--------------------- .text.triton_mm           --------------------------
	.section	.text.triton_mm,"ax",@progbits
	.sectionflags	@"SHF_BARRIERS=1"
	.sectioninfo	@"SHI_REGISTERS=64"
	.align	128
        .global         triton_mm
        .type           triton_mm,@function
        .size           triton_mm,(.L_x_2 - triton_mm)
        .other          triton_mm,@"STO_CUDA_ENTRY STV_DEFAULT"
triton_mm:
.text.triton_mm:
[----:B------:R-:W-:Y:S02]  /*0000*/  IMAD.MOV.U32 R1, RZ, RZ, c[0x0][0x28] ;  /* 0x00000a00ff017624 */ /* 0x000fe400078e00ff */
[----:B------:R-:W1:Y:S01]  /*0010*/  S2R R11, SR_CTAID.X ;  /* 0x00000000000b7919 */ /* 0x000e620000002500 */
[----:B------:R-:W-:Y:S01]  /*0020*/  IMAD.MOV.U32 R3, RZ, RZ, -0x8 ;  /* 0xfffffff8ff037424 */ /* 0x000fe200078e00ff */
[----:B------:R-:W-:Y:S01]  /*0030*/  ULDC.64 UR8, c[0x0][0x118] ;  /* 0x0000460000087ab9 */ /* 0x000fe20000000a00 */
[----:B------:R-:W-:Y:S01]  /*0040*/  IMAD.MOV.U32 R28, RZ, RZ, 0x2 ;  /* 0x00000002ff1c7424 */ /* 0x000fe200078e00ff */
[----:B------:R-:W2:Y:S01]  /*0050*/  S2R R56, SR_TID.X ;  /* 0x0000000000387919 */ /* 0x000ea20000002100 */
[----:B------:R-:W-:Y:S01]  /*0060*/  CS2R R30, SRZ ;  /* 0x00000000001e7805 */ /* 0x000fe2000001ff00 */
[----:B------:R-:W-:Y:S01]  /*0070*/  UMOV UR4, 0xffffffff ;  /* 0xffffffff00047882 */ /* 0x000fe20000000000 */
[----:B-1----:R-:W-:Y:S02]  /*0080*/  SHF.R.S32.HI R0, RZ, 0x1f, R11 ;  /* 0x0000001fff007819 */ /* 0x002fe4000001140b */
[-C--:B------:R-:W-:Y:S02]  /*0090*/  IABS R9, R11.reuse ;  /* 0x0000000b00097213 */ /* 0x080fe40000000000 */
[----:B------:R-:W-:Y:S01]  /*00a0*/  LEA.HI R0, R0, R11, RZ, 0xa ;  /* 0x0000000b00007211 */ /* 0x000fe200078f50ff */
[C---:B--2---:R-:W-:Y:S01]  /*00b0*/  IMAD.SHL.U32 R59, R56.reuse, 0x8, RZ ;  /* 0x00000008383b7824 */ /* 0x044fe200078e00ff */
[----:B------:R-:W-:-:S02]  /*00c0*/  LOP3.LUT R10, R56, 0x10, RZ, 0xc0, !PT ;  /* 0x00000010380a7812 */ /* 0x000fc400078ec0ff */
[----:B------:R-:W-:Y:S02]  /*00d0*/  SHF.R.S32.HI R2, RZ, 0xa, R0 ;  /* 0x0000000aff027819 */ /* 0x000fe40000011400 */
[----:B------:R-:W-:Y:S02]  /*00e0*/  LOP3.LUT R0, R0, 0xfffffc00, RZ, 0xc0, !PT ;  /* 0xfffffc0000007812 */ /* 0x000fe400078ec0ff */
[----:B------:R-:W-:Y:S01]  /*00f0*/  SHF.R.U32.HI R61, RZ, 0x2, R56 ;  /* 0x00000002ff3d7819 */ /* 0x000fe20000011638 */
[----:B------:R-:W-:Y:S01]  /*0100*/  IMAD R3, R2, R3, 0x10 ;  /* 0x0000001002037424 */ /* 0x000fe200078e0203 */
[----:B------:R-:W-:Y:S02]  /*0110*/  ISETP.GE.AND P2, PT, R11, RZ, PT ;  /* 0x000000ff0b00720c */ /* 0x000fe40003f46270 */
[----:B------:R-:W-:Y:S02]  /*0120*/  LOP3.LUT R57, R61, 0x8, RZ, 0xc0, !PT ;  /* 0x000000083d397812 */ /* 0x000fe400078ec0ff */
[----:B------:R-:W-:-:S02]  /*0130*/  IMNMX R3, R3, 0x8, PT ;  /* 0x0000000803037817 */ /* 0x000fc40003800200 */
[----:B------:R-:W-:Y:S02]  /*0140*/  LOP3.LUT R41, R59, 0x18, RZ, 0xc0, !PT ;  /* 0x000000183b297812 */ /* 0x000fe400078ec0ff */
[----:B------:R-:W-:Y:S02]  /*0150*/  IABS R13, R3 ;  /* 0x00000003000d7213 */ /* 0x000fe40000000000 */
[----:B------:R-:W-:Y:S02]  /*0160*/  LOP3.LUT R58, R57, 0x7, R56, 0xf8, !PT ;  /* 0x00000007393a7812 */ /* 0x000fe400078ef838 */
[----:B------:R-:W1:Y:S01]  /*0170*/  I2F.RP R6, R13 ;  /* 0x0000000d00067306 */ /* 0x000e620000209400 */
[----:B------:R-:W-:-:S04]  /*0180*/  LOP3.LUT R37, R59, 0x38, RZ, 0xc0, !PT ;  /* 0x000000383b257812 */ /* 0x000fc800078ec0ff */
[C---:B------:R-:W-:Y:S02]  /*0190*/  LOP3.LUT R40, R37.reuse, 0x18, R56, 0x78, !PT ;  /* 0x0000001825287812 */ /* 0x040fe400078e7838 */
[----:B------:R-:W-:-:S04]  /*01a0*/  LOP3.LUT R42, R37, 0x40, RZ, 0xfc, !PT ;  /* 0x00000040252a7812 */ /* 0x000fc800078efcff */
[----:B------:R-:W-:Y:S01]  /*01b0*/  LOP3.LUT R42, R42, 0x18, R56, 0x78, !PT ;  /* 0x000000182a2a7812 */ /* 0x000fe200078e7838 */
[----:B-1----:R-:W1:Y:S02]  /*01c0*/  MUFU.RCP R6, R6 ;  /* 0x0000000600067308 */ /* 0x002e640000001000 */
[----:B-1----:R-:W-:-:S06]  /*01d0*/  IADD3 R4, R6, 0xffffffe, RZ ;  /* 0x0ffffffe06047810 */ /* 0x002fcc0007ffe0ff */
[----:B------:R1:W2:Y:S02]  /*01e0*/  F2I.FTZ.U32.TRUNC.NTZ R5, R4 ;  /* 0x0000000400057305 */ /* 0x0002a4000021f000 */
[----:B-1----:R-:W-:Y:S02]  /*01f0*/  IMAD.MOV.U32 R4, RZ, RZ, RZ ;  /* 0x000000ffff047224 */ /* 0x002fe400078e00ff */
[----:B--2---:R-:W-:-:S04]  /*0200*/  IMAD.MOV R8, RZ, RZ, -R5 ;  /* 0x000000ffff087224 */ /* 0x004fc800078e0a05 */
[----:B------:R-:W-:Y:S02]  /*0210*/  IMAD R7, R8, R13, RZ ;  /* 0x0000000d08077224 */ /* 0x000fe400078e02ff */
[----:B------:R-:W-:Y:S01]  /*0220*/  IMAD.MOV.U32 R8, RZ, RZ, R9 ;  /* 0x000000ffff087224 */ /* 0x000fe200078e0009 */
[----:B------:R-:W-:Y:S01]  /*0230*/  IABS R9, R3 ;  /* 0x0000000300097213 */ /* 0x000fe20000000000 */
[----:B------:R-:W-:-:S04]  /*0240*/  IMAD.HI.U32 R5, R5, R7, R4 ;  /* 0x0000000705057227 */ /* 0x000fc800078e0004 */
[----:B------:R-:W-:Y:S02]  /*0250*/  IMAD.IADD R4, R11, 0x1, -R0 ;  /* 0x000000010b047824 */ /* 0x000fe400078e0a00 */
[----:B------:R-:W-:Y:S02]  /*0260*/  IMAD.MOV R7, RZ, RZ, -R9 ;  /* 0x000000ffff077224 */ /* 0x000fe400078e0a09 */
[----:B------:R-:W-:Y:S01]  /*0270*/  IMAD.HI.U32 R0, R5, R8, RZ ;  /* 0x0000000805007227 */ /* 0x000fe200078e00ff */
[----:B------:R-:W-:Y:S02]  /*0280*/  IABS R9, R4 ;  /* 0x0000000400097213 */ /* 0x000fe40000000000 */
[----:B------:R-:W-:Y:S01]  /*0290*/  LOP3.LUT R4, R4, R3, RZ, 0x3c, !PT ;  /* 0x0000000304047212 */ /* 0x000fe200078e3cff */
[----:B------:R-:W-:Y:S02]  /*02a0*/  IMAD R6, R0, R7, R8 ;  /* 0x0000000700067224 */ /* 0x000fe400078e0208 */
[----:B------:R-:W-:Y:S01]  /*02b0*/  IMAD.MOV.U32 R0, RZ, RZ, R9 ;  /* 0x000000ffff007224 */ /* 0x000fe200078e0009 */
[----:B------:R-:W-:-:S02]  /*02c0*/  ISETP.GE.AND P4, PT, R4, RZ, PT ;  /* 0x000000ff0400720c */ /* 0x000fc40003f86270 */
[----:B------:R-:W-:Y:S01]  /*02d0*/  ISETP.GT.U32.AND P0, PT, R13, R6, PT ;  /* 0x000000060d00720c */ /* 0x000fe20003f04070 */
[----:B------:R-:W-:Y:S01]  /*02e0*/  IMAD.HI.U32 R5, R5, R0, RZ ;  /* 0x0000000005057227 */ /* 0x000fe200078e00ff */
[----:B------:R-:W-:Y:S02]  /*02f0*/  SHF.R.U32.HI R4, RZ, 0x1, R10 ;  /* 0x00000001ff047819 */ /* 0x000fe4000001160a */
[----:B------:R-:W-:Y:S01]  /*0300*/  SHF.R.U32.HI R9, RZ, 0x1, R56 ;  /* 0x00000001ff097819 */ /* 0x000fe20000011638 */
[----:B------:R-:W-:Y:S01]  /*0310*/  IMAD R7, R5, R7, R0 ;  /* 0x0000000705077224 */ /* 0x000fe200078e0200 */
[----:B------:R-:W-:Y:S02]  /*0320*/  LOP3.LUT R8, R4, 0x20, R59, 0xf8, !PT ;  /* 0x0000002004087812 */ /* 0x000fe400078ef83b */
[----:B------:R-:W-:Y:S02]  /*0330*/  LOP3.LUT R0, R59, 0x78, RZ, 0xc0, !PT ;  /* 0x000000783b007812 */ /* 0x000fe400078ec0ff */
[----:B------:R-:W-:-:S02]  /*0340*/  ISETP.GT.U32.AND P3, PT, R13, R7, PT ;  /* 0x000000070d00720c */ /* 0x000fc40003f64070 */
[----:B------:R-:W-:Y:S01]  /*0350*/  LOP3.LUT R50, R8, 0x20, R41, 0x1e, !PT ;  /* 0x0000002008327812 */ /* 0x000fe200078e1e29 */
[----:B------:R-:W-:Y:S01]  /*0360*/  @!P0 IMAD.IADD R6, R6, 0x1, -R13 ;  /* 0x0000000106068824 */ /* 0x000fe200078e0a0d */
[----:B------:R-:W-:Y:S02]  /*0370*/  LOP3.LUT R46, R8, 0x60, R41, 0x1e, !PT ;  /* 0x00000060082e7812 */ /* 0x000fe400078e1e29 */
[----:B------:R-:W-:Y:S02]  /*0380*/  LOP3.LUT R0, R0, 0x38, R9, 0x78, !PT ;  /* 0x0000003800007812 */ /* 0x000fe400078e7809 */
[----:B------:R-:W-:Y:S02]  /*0390*/  ISETP.GT.U32.AND P1, PT, R13, R6, PT ;  /* 0x000000060d00720c */ /* 0x000fe40003f24070 */
[----:B------:R-:W-:Y:S02]  /*03a0*/  LOP3.LUT R9, R56, 0x40, RZ, 0xc0, !PT ;  /* 0x0000004038097812 */ /* 0x000fe400078ec0ff */
[----:B------:R-:W-:Y:S01]  /*03b0*/  LOP3.LUT R52, R4, 0x38, R59, 0x78, !PT ;  /* 0x0000003804347812 */ /* 0x000fe200078e783b */
[----:B------:R-:W-:Y:S01]  /*03c0*/  @!P3 IMAD.IADD R7, R7, 0x1, -R13 ;  /* 0x000000010707b824 */ /* 0x000fe200078e0a0d */
[----:B------:R-:W-:-:S02]  /*03d0*/  @!P3 IADD3 R5, R5, 0x1, RZ ;  /* 0x000000010505b810 */ /* 0x000fc40007ffe0ff */
[----:B------:R-:W-:Y:S02]  /*03e0*/  SHF.R.U32.HI R60, RZ, 0x2, R9 ;  /* 0x00000002ff3c7819 */ /* 0x000fe40000011609 */
[----:B------:R-:W-:Y:S02]  /*03f0*/  ISETP.GE.U32.AND P0, PT, R7, R13, PT ;  /* 0x0000000d0700720c */ /* 0x000fe40003f06070 */
[----:B------:R-:W-:Y:S01]  /*0400*/  LOP3.LUT R7, R59, 0x20, RZ, 0xc0, !PT ;  /* 0x000000203b077812 */ /* 0x000fe200078ec0ff */
[----:B------:R-:W-:Y:S01]  /*0410*/  @!P1 IMAD.IADD R6, R6, 0x1, -R13 ;  /* 0x0000000106069824 */ /* 0x000fe200078e0a0d */
[----:B------:R-:W-:Y:S02]  /*0420*/  LOP3.LUT R9, R4, 0x30, R59, 0xf8, !PT ;  /* 0x0000003004097812 */ /* 0x000fe400078ef83b */
[----:B------:R-:W-:Y:S01]  /*0430*/  LOP3.LUT R10, R7, 0x18, R56, 0xf8, !PT ;  /* 0x00000018070a7812 */ /* 0x000fe200078ef838 */
[----:B------:R-:W-:Y:S01]  /*0440*/  IMAD.SHL.U32 R7, R58, 0x80, RZ ;  /* 0x000000803a077824 */ /* 0x000fe200078e00ff */
[----:B------:R-:W-:Y:S01]  /*0450*/  LOP3.LUT R48, R4, 0x40, R37, 0x1e, !PT ;  /* 0x0000004004307812 */ /* 0x000fe200078e1e25 */
[----:B------:R-:W-:Y:S01]  /*0460*/  @!P2 IMAD.MOV R6, RZ, RZ, -R6 ;  /* 0x000000ffff06a224 */ /* 0x000fe200078e0a06 */
[----:B------:R-:W-:-:S02]  /*0470*/  LOP3.LUT R43, R10, 0x20, R41, 0x1e, !PT ;  /* 0x000000200a2b7812 */ /* 0x000fc400078e1e29 */
[----:B------:R-:W-:Y:S01]  /*0480*/  LOP3.LUT R44, R7, R40, RZ, 0xfc, !PT ;  /* 0x00000028072c7212 */ /* 0x000fe200078efcff */
[----:B------:R-:W-:Y:S01]  /*0490*/  IMAD.IADD R40, R40, 0x1, R7 ;  /* 0x0000000128287824 */ /* 0x000fe200078e0207 */
[----:B------:R-:W-:Y:S02]  /*04a0*/  @P0 IADD3 R5, R5, 0x1, RZ ;  /* 0x0000000105050810 */ /* 0x000fe40007ffe0ff */
[----:B------:R-:W-:Y:S02]  /*04b0*/  ISETP.NE.AND P0, PT, R3, RZ, PT ;  /* 0x000000ff0300720c */ /* 0x000fe40003f05270 */
[----:B------:R-:W-:Y:S01]  /*04c0*/  LOP3.LUT R3, RZ, R3, RZ, 0x33, !PT ;  /* 0x00000003ff037212 */ /* 0x000fe200078e33ff */
[----:B------:R-:W-:Y:S01]  /*04d0*/  IMAD.MOV.U32 R8, RZ, RZ, R5 ;  /* 0x000000ffff087224 */ /* 0x000fe200078e0005 */
[----:B------:R-:W-:Y:S02]  /*04e0*/  LOP3.LUT R7, R60, 0xf, R56, 0xf8, !PT ;  /* 0x0000000f3c077812 */ /* 0x000fe400078ef838 */
[----:B------:R-:W-:Y:S01]  /*04f0*/  SEL R5, R3, R6, !P0 ;  /* 0x0000000603057207 */ /* 0x000fe20004000000 */
[----:B------:R-:W-:Y:S01]  /*0500*/  @!P4 IMAD.MOV R8, RZ, RZ, -R8 ;  /* 0x000000ffff08c224 */ /* 0x000fe200078e0a08 */
[----:B------:R-:W-:Y:S01]  /*0510*/  LOP3.LUT R6, R59, 0x8, RZ, 0xc0, !PT ;  /* 0x000000083b067812 */ /* 0x000fe200078ec0ff */
[----:B------:R-:W-:Y:S01]  /*0520*/  IMAD.SHL.U32 R47, R7, 0x80, RZ ;  /* 0x00000080072f7824 */ /* 0x000fe200078e00ff */
[----:B------:R-:W-:Y:S01]  /*0530*/  LOP3.LUT R41, R10, 0x60, R41, 0x1e, !PT ;  /* 0x000000600a297812 */ /* 0x000fe200078e1e29 */
[----:B------:R-:W-:Y:S01]  /*0540*/  IMAD R54, R2, 0x8, R5 ;  /* 0x0000000802367824 */ /* 0x000fe200078e0205 */
[----:B------:R-:W-:-:S02]  /*0550*/  SEL R8, R3, R8, !P0 ;  /* 0x0000000803087207 */ /* 0x000fc40004000000 */
[----:B------:R-:W-:Y:S02]  /*0560*/  SHF.R.U32.HI R3, RZ, 0x4, R56 ;  /* 0x00000004ff037819 */ /* 0x000fe40000011638 */
[--C-:B------:R-:W-:Y:S01]  /*0570*/  LOP3.LUT R10, R59, 0x10, R6.reuse, 0x2e, !PT ;  /* 0x000000103b0a7812 */ /* 0x100fe200078e2e06 */
[----:B------:R-:W-:Y:S01]  /*0580*/  IMAD.SHL.U32 R53, R8, 0x20, RZ ;  /* 0x0000002008357824 */ /* 0x000fe200078e00ff */
[C-C-:B------:R-:W-:Y:S02]  /*0590*/  LOP3.LUT R12, R9.reuse, 0x30, R6.reuse, 0x1e, !PT ;  /* 0x00000030090c7812 */ /* 0x140fe400078e1e06 */
[----:B------:R-:W-:Y:S02]  /*05a0*/  LOP3.LUT R14, R9, 0x70, R6, 0x1e, !PT ;  /* 0x00000070090e7812 */ /* 0x000fe400078e1e06 */
[----:B------:R-:W-:Y:S02]  /*05b0*/  LOP3.LUT R6, R6, 0x50, RZ, 0xfc, !PT ;  /* 0x0000005006067812 */ /* 0x000fe400078efcff */
[----:B------:R-:W-:-:S02]  /*05c0*/  SGXT.U32 R3, R3, 0x3 ;  /* 0x000000030303781a */ /* 0x000fc40000000000 */
[----:B------:R-:W-:Y:S02]  /*05d0*/  SHF.R.S32.HI R7, RZ, 0x1a, R8 ;  /* 0x0000001aff077819 */ /* 0x000fe40000011408 */
[--C-:B------:R-:W-:Y:S01]  /*05e0*/  LOP3.LUT R6, R6, 0x10, R59.reuse, 0x78, !PT ;  /* 0x0000001006067812 */ /* 0x100fe200078e783b */
[----:B------:R-:W-:Y:S01]  /*05f0*/  IMAD R0, R3, 0x80, R0 ;  /* 0x0000008003007824 */ /* 0x000fe200078e0200 */
[----:B------:R-:W-:Y:S02]  /*0600*/  SGXT R7, R7, 0x1 ;  /* 0x000000010707781a */ /* 0x000fe40000000200 */
[----:B------:R-:W-:Y:S01]  /*0610*/  LOP3.LUT R27, R53, R3, RZ, 0xfc, !PT ;  /* 0x00000003351b7212 */ /* 0x000fe200078efcff */
[----:B------:R-:W-:Y:S01]  /*0620*/  IMAD.SHL.U32 R0, R0, 0x2, RZ ;  /* 0x0000000200007824 */ /* 0x000fe200078e00ff */
[--C-:B------:R-:W-:Y:S02]  /*0630*/  LOP3.LUT R9, R6, 0x20, R59.reuse, 0xf8, !PT ;  /* 0x0000002006097812 */ /* 0x100fe400078ef83b */
[----:B------:R-:W-:-:S02]  /*0640*/  LOP3.LUT R10, R10, 0x20, R59, 0xf8, !PT ;  /* 0x000000200a0a7812 */ /* 0x000fc400078ef83b */
[----:B------:R-:W-:Y:S02]  /*0650*/  LEA.HI R6, R7, R27, RZ, 0xc ;  /* 0x0000001b07067211 */ /* 0x000fe400078f60ff */
[----:B------:R-:W-:Y:S02]  /*0660*/  LOP3.LUT R26, R53, 0x8, R3, 0xfe, !PT ;  /* 0x00000008351a7812 */ /* 0x000fe400078efe03 */
[C---:B------:R-:W-:Y:S02]  /*0670*/  LOP3.LUT R51, R47.reuse, R10, R4, 0xf6, !PT ;  /* 0x0000000a2f337212 */ /* 0x040fe400078ef604 */
[-C--:B------:R-:W-:Y:S02]  /*0680*/  LOP3.LUT R49, R12, R47.reuse, RZ, 0xfc, !PT ;  /* 0x0000002f0c317212 */ /* 0x080fe400078efcff */
[----:B------:R-:W-:Y:S02]  /*0690*/  LOP3.LUT R52, R47, R52, RZ, 0xfc, !PT ;  /* 0x000000342f347212 */ /* 0x000fe400078efcff */
[----:B------:R-:W-:-:S02]  /*06a0*/  LOP3.LUT R48, R48, R47, RZ, 0xfc, !PT ;  /* 0x0000002f30307212 */ /* 0x000fc400078efcff */
[-C--:B------:R-:W-:Y:S02]  /*06b0*/  LOP3.LUT R50, R50, R47.reuse, RZ, 0xfc, !PT ;  /* 0x0000002f32327212 */ /* 0x080fe400078efcff */
[-C--:B------:R-:W-:Y:S02]  /*06c0*/  LOP3.LUT R46, R46, R47.reuse, RZ, 0xfc, !PT ;  /* 0x0000002f2e2e7212 */ /* 0x080fe400078efcff */
[----:B------:R-:W-:Y:S02]  /*06d0*/  LOP3.LUT R45, R14, R47, RZ, 0xfc, !PT ;  /* 0x0000002f0e2d7212 */ /* 0x000fe400078efcff */
[----:B------:R-:W-:Y:S02]  /*06e0*/  LOP3.LUT R6, R6, 0x1ff000, RZ, 0xc0, !PT ;  /* 0x001ff00006067812 */ /* 0x000fe400078ec0ff */
[----:B------:R-:W-:Y:S02]  /*06f0*/  LEA.HI R8, R7, R26, RZ, 0xc ;  /* 0x0000001a07087211 */ /* 0x000fe400078f60ff */
[----:B------:R-:W-:Y:S01]  /*0700*/  LOP3.LUT R47, R47, R9, R4, 0xf6, !PT ;  /* 0x000000092f2f7212 */ /* 0x000fe200078ef604 */
[----:B------:R-:W-:Y:S01]  /*0710*/  IMAD.IADD R27, R27, 0x1, -R6 ;  /* 0x000000011b1b7824 */ /* 0x000fe200078e0a06 */
[----:B------:R-:W-:-:S02]  /*0720*/  LOP3.LUT R4, R53, 0x18, R3, 0xfe, !PT ;  /* 0x0000001835047812 */ /* 0x000fc400078efe03 */
[----:B------:R-:W-:Y:S01]  /*0730*/  LOP3.LUT R5, R8, 0x1ff000, RZ, 0xc0, !PT ;  /* 0x001ff00008057812 */ /* 0x000fe200078ec0ff */
[----:B------:R-:W-:Y:S01]  /*0740*/  IMAD R27, R27, 0x2800, RZ ;  /* 0x000028001b1b7824 */ /* 0x000fe200078e02ff */
[----:B------:R-:W-:Y:S01]  /*0750*/  SHF.R.S32.HI R8, RZ, 0x1a, R54 ;  /* 0x0000001aff087819 */ /* 0x000fe20000011436 */
[----:B------:R-:W-:Y:S01]  /*0760*/  IMAD.SHL.U32 R54, R54, 0x20, RZ ;  /* 0x0000002036367824 */ /* 0x000fe200078e00ff */
[----:B------:R-:W-:Y:S01]  /*0770*/  LEA.HI R6, R7, R4, RZ, 0xc ;  /* 0x0000000407067211 */ /* 0x000fe200078f60ff */
[----:B------:R-:W-:Y:S01]  /*0780*/  IMAD.IADD R26, R26, 0x1, -R5 ;  /* 0x000000011a1a7824 */ /* 0x000fe200078e0a05 */
[----:B------:R-:W-:Y:S01]  /*0790*/  LOP3.LUT R2, R53, 0x10, R3, 0xfe, !PT ;  /* 0x0000001035027812 */ /* 0x000fe200078efe03 */
[----:B------:R-:W-:Y:S01]  /*07a0*/  IMAD.WIDE R32, R27, 0x2, RZ ;  /* 0x000000021b207825 */ /* 0x000fe200078e02ff */
[----:B------:R-:W-:Y:S02]  /*07b0*/  LOP3.LUT R9, R6, 0x1ff000, RZ, 0xc0, !PT ;  /* 0x001ff00006097812 */ /* 0x000fe400078ec0ff */
[----:B------:R-:W-:Y:S01]  /*07c0*/  LEA.HI R5, R7, R2, RZ, 0xc ;  /* 0x0000000207057211 */ /* 0x000fe200078f60ff */
[----:B------:R-:W-:Y:S01]  /*07d0*/  IMAD R26, R26, 0x2800, RZ ;  /* 0x000028001a1a7824 */ /* 0x000fe200078e02ff */
[----:B------:R-:W-:Y:S01]  /*07e0*/  SGXT R7, R8, 0x1 ;  /* 0x000000010807781a */ /* 0x000fe20000000200 */
[----:B------:R-:W-:Y:S01]  /*07f0*/  IMAD.IADD R24, R4, 0x1, -R9 ;  /* 0x0000000104187824 */ /* 0x000fe200078e0a09 */
[----:B------:R-:W-:Y:S01]  /*0800*/  LOP3.LUT R6, R54, 0x8, R3, 0xfe, !PT ;  /* 0x0000000836067812 */ /* 0x000fe200078efe03 */
[----:B------:R-:W-:Y:S01]  /*0810*/  IMAD.WIDE R34, R26, 0x2, RZ ;  /* 0x000000021a227825 */ /* 0x000fe200078e02ff */
[----:B------:R-:W-:-:S02]  /*0820*/  LOP3.LUT R5, R5, 0x1ff000, RZ, 0xc0, !PT ;  /* 0x001ff00005057812 */ /* 0x000fc400078ec0ff */
[C---:B------:R-:W-:Y:S01]  /*0830*/  LEA.HI R4, R7.reuse, R6, RZ, 0x9 ;  /* 0x0000000607047211 */ /* 0x040fe200078f48ff */
[----:B------:R-:W-:Y:S01]  /*0840*/  IMAD R24, R24, 0x2800, RZ ;  /* 0x0000280018187824 */ /* 0x000fe200078e02ff */
[----:B------:R-:W-:Y:S01]  /*0850*/  LOP3.LUT R13, R54, R3, RZ, 0xfc, !PT ;  /* 0x00000003360d7212 */ /* 0x000fe200078efcff */
[----:B------:R-:W-:Y:S01]  /*0860*/  IMAD.IADD R25, R2, 0x1, -R5 ;  /* 0x0000000102197824 */ /* 0x000fe200078e0a05 */
[----:B------:R-:W-:Y:S01]  /*0870*/  LOP3.LUT R9, R4, 0x1ffe00, RZ, 0xc0, !PT ;  /* 0x001ffe0004097812 */ /* 0x000fe200078ec0ff */
[----:B------:R-:W-:Y:S01]  /*0880*/  IMAD.WIDE R38, R24, 0x2, RZ ;  /* 0x0000000218267825 */ /* 0x000fe200078e02ff */
[C-C-:B------:R-:W-:Y:S02]  /*0890*/  LOP3.LUT R4, R54.reuse, 0x10, R3.reuse, 0xfe, !PT ;  /* 0x0000001036047812 */ /* 0x140fe400078efe03 */
[----:B------:R-:W-:Y:S01]  /*08a0*/  LOP3.LUT R5, R54, 0x18, R3, 0xfe, !PT ;  /* 0x0000001836057812 */ /* 0x000fe200078efe03 */
[----:B------:R-:W-:Y:S01]  /*08b0*/  IMAD.IADD R6, R6, 0x1, -R9 ;  /* 0x0000000106067824 */ /* 0x000fe200078e0a09 */
[----:B------:R-:W-:Y:S01]  /*08c0*/  LEA.HI R8, R7, R4, RZ, 0x9 ;  /* 0x0000000407087211 */ /* 0x000fe200078f48ff */
[----:B------:R-:W-:Y:S01]  /*08d0*/  IMAD R25, R25, 0x2800, RZ ;  /* 0x0000280019197824 */ /* 0x000fe200078e02ff */
[C---:B------:R-:W-:Y:S01]  /*08e0*/  LEA.HI R9, R7.reuse, R5, RZ, 0x9 ;  /* 0x0000000507097211 */ /* 0x040fe200078f48ff */
[----:B------:R-:W-:Y:S01]  /*08f0*/  IMAD R16, R6, 0x2800, RZ ;  /* 0x0000280006107824 */ /* 0x000fe200078e02ff */
[----:B------:R-:W-:-:S02]  /*0900*/  LEA.HI R2, R7, R13, RZ, 0x9 ;  /* 0x0000000d07027211 */ /* 0x000fc400078f48ff */
[----:B------:R-:W-:Y:S02]  /*0910*/  LOP3.LUT R7, R8, 0x1ffe00, RZ, 0xc0, !PT ;  /* 0x001ffe0008077812 */ /* 0x000fe400078ec0ff */
[----:B------:R-:W-:Y:S02]  /*0920*/  LOP3.LUT R8, R9, 0x1ffe00, RZ, 0xc0, !PT ;  /* 0x001ffe0009087812 */ /* 0x000fe400078ec0ff */
[----:B------:R-:W-:Y:S01]  /*0930*/  LOP3.LUT R2, R2, 0x1ffe00, RZ, 0xc0, !PT ;  /* 0x001ffe0002027812 */ /* 0x000fe200078ec0ff */
[----:B------:R-:W-:Y:S01]  /*0940*/  IMAD.IADD R7, R4, 0x1, -R7 ;  /* 0x0000000104077824 */ /* 0x000fe200078e0a07 */
[----:B------:R-:W-:Y:S01]  /*0950*/  LOP3.LUT R10, R56, 0xf, RZ, 0xc0, !PT ;  /* 0x0000000f380a7812 */ /* 0x000fe200078ec0ff */
[----:B------:R-:W-:Y:S01]  /*0960*/  IMAD.IADD R8, R5, 0x1, -R8 ;  /* 0x0000000105087824 */ /* 0x000fe200078e0a08 */
[--C-:B------:R-:W-:Y:S01]  /*0970*/  LOP3.LUT R15, R16, 0x78, R59.reuse, 0xf8, !PT ;  /* 0x00000078100f7812 */ /* 0x100fe200078ef83b */
[----:B------:R-:W-:Y:S01]  /*0980*/  IMAD.IADD R13, R13, 0x1, -R2 ;  /* 0x000000010d0d7824 */ /* 0x000fe200078e0a02 */
[--C-:B------:R-:W-:Y:S01]  /*0990*/  LOP3.LUT R27, R27, 0x78, R59.reuse, 0xf8, !PT ;  /* 0x000000781b1b7812 */ /* 0x100fe200078ef83b */
[----:B------:R-:W-:Y:S01]  /*09a0*/  IMAD.WIDE.U32 R2, R10, 0x10, RZ ;  /* 0x000000100a027825 */ /* 0x000fe200078e00ff */
[----:B------:R-:W-:-:S03]  /*09b0*/  LOP3.LUT R26, R26, 0x78, R59, 0xf8, !PT ;  /* 0x000000781a1a7812 */ /* 0x000fc600078ef83b */
[C---:B------:R-:W-:Y:S01]  /*09c0*/  IMAD.WIDE R4, R25.reuse, 0x2, RZ ;  /* 0x0000000219047825 */ /* 0x040fe200078e02ff */
[----:B------:R-:W-:Y:S02]  /*09d0*/  LOP3.LUT R25, R25, 0x78, R59, 0xf8, !PT ;  /* 0x0000007819197812 */ /* 0x000fe400078ef83b */
[----:B------:R-:W-:Y:S01]  /*09e0*/  LOP3.LUT R22, R2, R38, RZ, 0xfc, !PT ;  /* 0x0000002602167212 */ /* 0x000fe200078efcff */
[----:B------:R-:W-:Y:S01]  /*09f0*/  IMAD R12, R8, 0x2800, RZ ;  /* 0x00002800080c7824 */ /* 0x000fe200078e02ff */
[----:B------:R-:W-:Y:S01]  /*0a00*/  LOP3.LUT R21, R2, R4, RZ, 0xfc, !PT ;  /* 0x0000000402157212 */ /* 0x000fe200078efcff */
[----:B------:R-:W-:Y:S01]  /*0a10*/  IMAD R14, R7, 0x2800, RZ ;  /* 0x00002800070e7824 */ /* 0x000fe200078e02ff */
[----:B------:R-:W-:Y:S01]  /*0a20*/  LOP3.LUT R36, R3, R5, RZ, 0xfc, !PT ;  /* 0x0000000503247212 */ /* 0x000fe200078efcff */
[----:B------:R-:W-:Y:S01]  /*0a30*/  IMAD.WIDE R4, R12, 0x2, RZ ;  /* 0x000000020c047825 */ /* 0x000fe200078e02ff */
[C---:B------:R-:W-:Y:S02]  /*0a40*/  LOP3.LUT R23, R2.reuse, R34, RZ, 0xfc, !PT ;  /* 0x0000002202177212 */ /* 0x040fe400078efcff */
[----:B------:R-:W-:Y:S01]  /*0a50*/  LOP3.LUT R20, R2, R32, RZ, 0xfc, !PT ;  /* 0x0000002002147212 */ /* 0x000fe200078efcff */
[----:B------:R-:W-:Y:S01]  /*0a60*/  IMAD R18, R13, 0x2800, RZ ;  /* 0x000028000d127824 */ /* 0x000fe200078e02ff */
[----:B------:R-:W-:Y:S01]  /*0a70*/  LOP3.LUT R10, R3, R5, RZ, 0xfc, !PT ;  /* 0x00000005030a7212 */ /* 0x000fe200078efcff */
[----:B------:R-:W-:Y:S01]  /*0a80*/  IMAD.WIDE R8, R14, 0x2, RZ ;  /* 0x000000020e087825 */ /* 0x000fe200078e02ff */
[----:B------:R-:W-:-:S02]  /*0a90*/  LOP3.LUT R11, R2, R4, RZ, 0xfc, !PT ;  /* 0x00000004020b7212 */ /* 0x000fc400078efcff */
[--C-:B------:R-:W-:Y:S01]  /*0aa0*/  LOP3.LUT R13, R18, 0x78, R59.reuse, 0xf8, !PT ;  /* 0x00000078120d7812 */ /* 0x100fe200078ef83b */
[----:B------:R-:W-:Y:S01]  /*0ab0*/  IMAD.WIDE R6, R16, 0x2, RZ ;  /* 0x0000000210067825 */ /* 0x000fe200078e02ff */
[----:B------:R-:W-:Y:S02]  /*0ac0*/  LOP3.LUT R5, R2, R8, RZ, 0xfc, !PT ;  /* 0x0000000802057212 */ /* 0x000fe400078efcff */
[----:B------:R-:W-:Y:S01]  /*0ad0*/  LOP3.LUT R8, R3, R9, RZ, 0xfc, !PT ;  /* 0x0000000903087212 */ /* 0x000fe200078efcff */
[----:B------:R-:W-:Y:S01]  /*0ae0*/  IMAD.WIDE R18, R18, 0x2, RZ ;  /* 0x0000000212127825 */ /* 0x000fe200078e02ff */
[----:B------:R-:W-:Y:S02]  /*0af0*/  LOP3.LUT R9, R2, R6, RZ, 0xfc, !PT ;  /* 0x0000000602097212 */ /* 0x000fe400078efcff */
[--C-:B------:R-:W-:Y:S01]  /*0b00*/  LOP3.LUT R6, R12, 0x78, R59.reuse, 0xf8, !PT ;  /* 0x000000780c067812 */ /* 0x100fe200078ef83b */
[----:B------:R-:W-:Y:S01]  /*0b10*/  IMAD.WIDE R12, R13, R28, c[0x0][0x160] ;  /* 0x000058000d0c7625 */ /* 0x000fe200078e021c */
[----:B------:R-:W-:-:S02]  /*0b20*/  LOP3.LUT R16, R14, 0x78, R59, 0xf8, !PT ;  /* 0x000000780e107812 */ /* 0x000fc400078ef83b */
[----:B------:R-:W-:Y:S01]  /*0b30*/  LOP3.LUT R4, R2, R18, RZ, 0xfc, !PT ;  /* 0x0000001202047212 */ /* 0x000fe200078efcff */
[-C--:B------:R-:W-:Y:S01]  /*0b40*/  IMAD.WIDE R14, R15, R28.reuse, c[0x0][0x160] ;  /* 0x000058000f0e7625 */ /* 0x080fe200078e021c */
[----:B------:R1:W-:Y:S01]  /*0b50*/  LDGSTS.E.BYPASS.128 [R0], [R12.64] ;  /* 0x000000000c007fae */ /* 0x0003e2000b901c48 */
[----:B------:R-:W-:Y:S02]  /*0b60*/  LOP3.LUT R18, R24, 0x78, R59, 0xf8, !PT ;  /* 0x0000007818127812 */ /* 0x000fe400078ef83b */
[-C--:B------:R-:W-:Y:S01]  /*0b70*/  IMAD.WIDE R16, R16, R28.reuse, c[0x0][0x160] ;  /* 0x0000580010107625 */ /* 0x080fe200078e021c */
[----:B------:R2:W-:Y:S01]  /*0b80*/  LDGSTS.E.BYPASS.128 [R0+0x800], [R14.64] ;  /* 0x008000000e007fae */ /* 0x0005e2000b901c48 */
[C---:B------:R-:W-:Y:S02]  /*0b90*/  LOP3.LUT R38, R3.reuse, R39, RZ, 0xfc, !PT ;  /* 0x0000002703267212 */ /* 0x040fe400078efcff */
[C---:B------:R-:W-:Y:S01]  /*0ba0*/  LOP3.LUT R34, R3.reuse, R35, RZ, 0xfc, !PT ;  /* 0x0000002303227212 */ /* 0x040fe200078efcff */
[----:B------:R3:W-:Y:S01]  /*0bb0*/  LDGSTS.E.BYPASS.128 [R0+0x1000], [R16.64] ;  /* 0x0100000010007fae */ /* 0x0007e2000b901c48 */
[C---:B------:R-:W-:Y:S01]  /*0bc0*/  LOP3.LUT R32, R3.reuse, R33, RZ, 0xfc, !PT ;  /* 0x0000002103207212 */ /* 0x040fe200078efcff */
[----:B------:R-:W-:Y:S01]  /*0bd0*/  IMAD.MOV.U32 R2, RZ, RZ, RZ ;  /* 0x000000ffff027224 */ /* 0x000fe200078e00ff */
[C---:B------:R-:W-:Y:S01]  /*0be0*/  LOP3.LUT R7, R3.reuse, R7, RZ, 0xfc, !PT ;  /* 0x0000000703077212 */ /* 0x040fe200078efcff */
[----:B-1----:R-:W-:Y:S01]  /*0bf0*/  IMAD.WIDE R12, R6, R28, c[0x0][0x160] ;  /* 0x00005800060c7625 */ /* 0x002fe200078e021c */
[----:B------:R-:W-:-:S02]  /*0c00*/  LOP3.LUT R3, R3, R19, RZ, 0xfc, !PT ;  /* 0x0000001303037212 */ /* 0x000fc400078efcff */
[----:B------:R-:W-:Y:S01]  /*0c10*/  IADD3 R22, P1, R22, c[0x0][0x168], RZ ;  /* 0x00005a0016167a10 */ /* 0x000fe20007f3e0ff */
[-C--:B--2---:R-:W-:Y:S01]  /*0c20*/  IMAD.WIDE R14, R26, R28.reuse, c[0x0][0x168] ;  /* 0x00005a001a0e7625 */ /* 0x084fe200078e021c */
[----:B------:R1:W-:Y:S01]  /*0c30*/  LDGSTS.E.BYPASS.128 [R0+0x1800], [R12.64] ;  /* 0x018000000c007fae */ /* 0x0003e2000b901c48 */
[----:B------:R-:W-:Y:S02]  /*0c40*/  IADD3 R21, P0, R21, c[0x0][0x168], RZ ;  /* 0x00005a0015157a10 */ /* 0x000fe40007f1e0ff */
[-C--:B---3--:R-:W-:Y:S01]  /*0c50*/  IMAD.WIDE R16, R25, R28.reuse, c[0x0][0x168] ;  /* 0x00005a0019107625 */ /* 0x088fe200078e021c */
[----:B------:R-:W0:Y:S01]  /*0c60*/  LDGDEPBAR ;  /* 0x00000000000079af */ /* 0x000e220000000000 */
[----:B------:R-:W-:Y:S02]  /*0c70*/  IADD3 R23, P5, R23, c[0x0][0x168], RZ ;  /* 0x00005a0017177a10 */ /* 0x000fe40007fbe0ff */
[----:B------:R-:W-:Y:S01]  /*0c80*/  IMAD.WIDE R18, R18, R28, c[0x0][0x168] ;  /* 0x00005a0012127625 */ /* 0x000fe200078e021c */
[----:B------:R-:W-:-:S02]  /*0c90*/  IADD3 R39, P4, R22, 0x100, RZ ;  /* 0x0000010016277810 */ /* 0x000fc40007f9e0ff */
[----:B------:R-:W-:Y:S01]  /*0ca0*/  IADD3 R37, P2, R21, 0x100, RZ ;  /* 0x0000010015257810 */ /* 0x000fe20007f5e0ff */
[----:B------:R-:W-:Y:S01]  /*0cb0*/  IMAD.MOV.U32 R6, RZ, RZ, RZ ;  /* 0x000000ffff067224 */ /* 0x000fe200078e00ff */
[----:B------:R-:W-:Y:S01]  /*0cc0*/  IADD3 R35, P6, R23, 0x100, RZ ;  /* 0x0000010017237810 */ /* 0x000fe20007fde0ff */
[----:B-1----:R-:W-:Y:S01]  /*0cd0*/  IMAD.WIDE R12, R27, R28, c[0x0][0x168] ;  /* 0x00005a001b0c7625 */ /* 0x002fe200078e021c */
[----:B------:R-:W-:Y:S01]  /*0ce0*/  IADD3.X R38, RZ, c[0x0][0x16c], R38, P4, P1 ;  /* 0x00005b00ff267a10 */ /* 0x000fe200027e2426 */
[----:B------:R-:W-:Y:S01]  /*0cf0*/  CS2R R28, SRZ ;  /* 0x00000000001c7805 */ /* 0x000fe2000001ff00 */
[----:B------:R-:W-:Y:S02]  /*0d00*/  IADD3 R20, P3, R20, c[0x0][0x168], RZ ;  /* 0x00005a0014147a10 */ /* 0x000fe40007f7e0ff */
[----:B------:R1:W-:Y:S01]  /*0d10*/  LDGSTS.E.BYPASS.128 [R0+0x2000], [R12.64] ;  /* 0x020000000c007fae */ /* 0x0003e2000b901c48 */
[----:B------:R-:W-:Y:S02]  /*0d20*/  IADD3 R11, P1, R11, c[0x0][0x160], RZ ;  /* 0x000058000b0b7a10 */ /* 0x000fe40007f3e0ff */
[----:B------:R-:W-:Y:S01]  /*0d30*/  IADD3.X R36, RZ, c[0x0][0x16c], R36, P2, P0 ;  /* 0x00005b00ff247a10 */ /* 0x000fe200017e0424 */
[----:B------:R2:W-:Y:S01]  /*0d40*/  LDGSTS.E.BYPASS.128 [R0+0x2800], [R14.64] ;  /* 0x028000000e007fae */ /* 0x0005e2000b901c48 */
[----:B------:R-:W-:-:S02]  /*0d50*/  IADD3.X R34, RZ, c[0x0][0x16c], R34, P6, P5 ;  /* 0x00005b00ff227a10 */ /* 0x000fc400037ea422 */
[----:B------:R-:W-:Y:S01]  /*0d60*/  IADD3 R33, P4, R20, 0x100, RZ ;  /* 0x0000010014217810 */ /* 0x000fe20007f9e0ff */
[----:B------:R3:W-:Y:S01]  /*0d70*/  LDGSTS.E.BYPASS.128 [R0+0x3000], [R16.64] ;  /* 0x0300000010007fae */ /* 0x0007e2000b901c48 */
[----:B------:R-:W-:Y:S02]  /*0d80*/  IADD3 R11, P6, R11, 0x100, RZ ;  /* 0x000001000b0b7810 */ /* 0x000fe40007fde0ff */
[----:B------:R-:W-:Y:S01]  /*0d90*/  IADD3.X R32, RZ, c[0x0][0x16c], R32, P4, P3 ;  /* 0x00005b00ff207a10 */ /* 0x000fe200027e6420 */
[----:B------:R4:W-:Y:S01]  /*0da0*/  LDGSTS.E.BYPASS.128 [R0+0x3800], [R18.64] ;  /* 0x0380000012007fae */ /* 0x0009e2000b901c48 */
[----:B-1----:R-:W-:Y:S02]  /*0db0*/  IADD3 R13, P0, R5, c[0x0][0x160], RZ ;  /* 0x00005800050d7a10 */ /* 0x002fe40007f1e0ff */
[----:B------:R-:W-:Y:S01]  /*0dc0*/  IADD3 R12, P2, R9, c[0x0][0x160], RZ ;  /* 0x00005800090c7a10 */ /* 0x000fe20007f5e0ff */
[----:B------:R-:W0:Y:S01]  /*0dd0*/  LDGDEPBAR ;  /* 0x00000000000079af */ /* 0x000e220000000000 */
[----:B------:R-:W-:-:S02]  /*0de0*/  IADD3 R5, P5, R4, c[0x0][0x160], RZ ;  /* 0x0000580004057a10 */ /* 0x000fc40007fbe0ff */
[----:B------:R-:W-:Y:S01]  /*0df0*/  IADD3.X R10, RZ, c[0x0][0x164], R10, P6, P1 ;  /* 0x00005900ff0a7a10 */ /* 0x000fe200037e240a */
[----:B---3--:R-:W-:Y:S01]  /*0e00*/  CS2R R16, SRZ ;  /* 0x0000000000107805 */ /* 0x008fe2000001ff00 */
[----:B------:R-:W-:Y:S02]  /*0e10*/  IADD3 R9, P4, R13, 0x100, RZ ;  /* 0x000001000d097810 */ /* 0x000fe40007f9e0ff */
[----:B------:R-:W-:Y:S01]  /*0e20*/  IADD3 R4, P3, R12, 0x100, RZ ;  /* 0x000001000c047810 */ /* 0x000fe20007f7e0ff */
[----:B----4-:R-:W-:Y:S01]  /*0e30*/  CS2R R18, SRZ ;  /* 0x0000000000127805 */ /* 0x010fe2000001ff00 */
[----:B------:R-:W-:Y:S02]  /*0e40*/  IADD3 R5, P1, R5, 0x100, RZ ;  /* 0x0000010005057810 */ /* 0x000fe40007f3e0ff */
[----:B------:R-:W-:Y:S02]  /*0e50*/  IADD3.X R8, RZ, c[0x0][0x164], R8, P4, P0 ;  /* 0x00005900ff087a10 */ /* 0x000fe400027e0408 */
[----:B------:R-:W-:-:S02]  /*0e60*/  IADD3.X R7, RZ, c[0x0][0x164], R7, P3, P2 ;  /* 0x00005900ff077a10 */ /* 0x000fc40001fe4407 */
[----:B--2---:R-:W-:Y:S02]  /*0e70*/  IADD3.X R3, RZ, c[0x0][0x164], R3, P1, P5 ;  /* 0x00005900ff037a10 */ /* 0x004fe40000fea403 */
.L_x_0:
[----:B------:R-:W-:-:S04]  /*0e80*/  DEPBAR.LE SB0, 0x0 ;  /* 0x000080000000791a */ /* 0x000fc80000000000 */
[----:B------:R-:W-:Y:S01]  /*0e90*/  UIADD3 UR5, UR4, 0x1, URZ ;  /* 0x0000000104057890 */ /* 0x000fe2000fffe03f */
[----:B------:R-:W-:Y:S01]  /*0ea0*/  BAR.SYNC.DEFER_BLOCKING 0x0 ;  /* 0x0000000000007b1d */ /* 0x000fe20000010000 */
[----:B------:R-:W-:Y:S01]  /*0eb0*/  UISETP.GT.U32.AND UP0, UPT, UR4, 0x7ffffffe, UPT ;  /* 0x7ffffffe0400788c */ /* 0x000fe2000bf04070 */
[----:B------:R-:W-:-:S03]  /*0ec0*/  ISETP.NE.U32.AND P0, PT, R6, 0x4f00, PT ;  /* 0x00004f000600780c */ /* 0x000fc60003f05070 */
[----:B------:R-:W-:Y:S01]  /*0ed0*/  USEL UR4, UR5, URZ, UP0 ;  /* 0x0000003f05047287 */ /* 0x000fe20008000000 */
[----:B------:R-:W-:-:S03]  /*0ee0*/  ISETP.NE.AND.EX P0, PT, R2, RZ, PT, P0 ;  /* 0x000000ff0200720c */ /* 0x000fc60003f05300 */
[----:B------:R-:W-:-:S04]  /*0ef0*/  USHF.L.U32 UR5, UR4, 0xd, URZ ;  /* 0x0000000d04057899 */ /* 0x000fc8000800063f */
[----:B------:R-:W-:Y:S02]  /*0f00*/  UIADD3 UR6, UR5, 0x2000, URZ ;  /* 0x0000200005067890 */ /* 0x000fe4000fffe03f */
[----:B------:R-:W-:Y:S02]  /*0f10*/  LEA R12, R44, UR5, 0x1 ;  /* 0x000000052c0c7c11 */ /* 0x000fe4000f8e08ff */
[----:B------:R-:W-:Y:S02]  /*0f20*/  LEA R24, R40, UR5, 0x1 ;  /* 0x0000000528187c11 */ /* 0x000fe4000f8e08ff */
[----:B------:R-:W-:-:S05]  /*0f30*/  LEA R55, R52, UR5, 0x1 ;  /* 0x0000000534377c11 */ /* 0x000fca000f8e08ff */
[----:B------:R-:W-:Y:S04]  /*0f40*/  LDSM.16.M88.4 R20, [R55] ;  /* 0x000000003714783b */ /* 0x000fe80000000200 */
[----:B------:R-:W1:Y:S04]  /*0f50*/  LDSM.16.M88.4 R12, [R12+0x2000] ;  /* 0x002000000c0c783b */ /* 0x000e680000000200 */
[----:B------:R-:W2:Y:S01]  /*0f60*/  LDSM.16.M88.4 R24, [R24+0x3000] ;  /* 0x003000001818783b */ /* 0x000ea20000000200 */
[C---:B-1----:R-:W-:Y:S08]  /*0f70*/  HMMA.16816.F32.BF16 R28, R20.reuse, R12, R28 ;  /* 0x0000000c141c723c */ /* 0x042ff0000004181c */
[----:B--2---:R-:W-:Y:S07]  /*0f80*/  HMMA.16816.F32.BF16 R16, R20, R24, R16 ;  /* 0x000000181410723c */ /* 0x004fee0000041810 */
[----:B------:R-:W-:-:S02]  /*0f90*/  LEA R20, R51, UR5, 0x1 ;  /* 0x0000000533147c11 */ /* 0x000fc4000f8e08ff */
[----:B------:R-:W-:-:S04]  /*0fa0*/  LEA R25, R43, UR6, 0x1 ;  /* 0x000000062b197c11 */ /* 0x000fc8000f8e08ff */
[----:B------:R-:W1:Y:S01]  /*0fb0*/  LDSM.16.M88.4 R20, [R20] ;  /* 0x000000001414783b */ /* 0x000e620000000200 */
[----:B------:R-:W-:Y:S02]  /*0fc0*/  IMAD R55, R58, 0x100, R25 ;  /* 0x000001003a377824 */ /* 0x000fe400078e0219 */
[C---:B-1----:R-:W-:Y:S07]  /*0fd0*/  HMMA.16816.F32.BF16 R12, R20.reuse, R14, R28 ;  /* 0x0000000e140c723c */ /* 0x042fee000004181c */
[----:B------:R-:W-:Y:S01]  /*0fe0*/  LEA R28, R50, UR5, 0x1 ;  /* 0x00000005321c7c11 */ /* 0x000fe2000f8e08ff */
[----:B------:R-:W-:Y:S01]  /*0ff0*/  HMMA.16816.F32.BF16 R24, R20, R26, R16 ;  /* 0x0000001a1418723c */ /* 0x000fe20000041810 */
[----:B------:R-:W-:Y:S04]  /*1000*/  LDSM.16.M88.4 R20, [R55] ;  /* 0x000000003714783b */ /* 0x000fe80000000200 */
[----:B------:R-:W1:Y:S04]  /*1010*/  LDSM.16.M88.4 R28, [R28] ;  /* 0x000000001c1c783b */ /* 0x000e680000000200 */
[----:B------:R2:W3:Y:S02]  /*1020*/  LDSM.16.M88.4 R16, [R55+0x1000] ;  /* 0x001000003710783b */ /* 0x0004e40000000200 */
[----:B--2---:R-:W-:-:S05]  /*1030*/  LEA R55, R47, UR5, 0x1 ;  /* 0x000000052f377c11 */ /* 0x004fca000f8e08ff */
[C---:B-1----:R-:W-:Y:S08]  /*1040*/  HMMA.16816.F32.BF16 R12, R28.reuse, R20, R12 ;  /* 0x000000141c0c723c */ /* 0x042ff0000004180c */
[----:B---3--:R-:W-:Y:S07]  /*1050*/  HMMA.16816.F32.BF16 R24, R28, R16, R24 ;  /* 0x000000101c18723c */ /* 0x008fee0000041818 */
[----:B------:R-:W-:-:S02]  /*1060*/  LEA R29, R49, UR5, 0x1 ;  /* 0x00000005311d7c11 */ /* 0x000fc4000f8e08ff */
[----:B------:R-:W-:Y:S02]  /*1070*/  LEA R17, R42, UR6, 0x1 ;  /* 0x000000062a117c11 */ /* 0x000fe4000f8e08ff */
[----:B------:R-:W-:Y:S02]  /*1080*/  LEA R16, R48, UR5, 0x1 ;  /* 0x0000000530107c11 */ /* 0x000fe4000f8e08ff */
[----:B------:R-:W1:Y:S01]  /*1090*/  LDSM.16.M88.4 R28, [R29] ;  /* 0x000000001d1c783b */ /* 0x000e620000000200 */
[C---:B------:R-:W-:Y:S02]  /*10a0*/  IMAD R20, R58.reuse, 0x100, R17 ;  /* 0x000001003a147824 */ /* 0x040fe400078e0211 */
[C---:B-1----:R-:W-:Y:S08]  /*10b0*/  HMMA.16816.F32.BF16 R12, R28.reuse, R22, R12 ;  /* 0x000000161c0c723c */ /* 0x042ff0000004180c */
[----:B------:R-:W-:Y:S01]  /*10c0*/  HMMA.16816.F32.BF16 R24, R28, R18, R24 ;  /* 0x000000121c18723c */ /* 0x000fe20000041818 */
[----:B------:R-:W-:Y:S04]  /*10d0*/  LDSM.16.M88.4 R28, [R16] ;  /* 0x00000000101c783b */ /* 0x000fe80000000200 */
[----:B------:R-:W1:Y:S04]  /*10e0*/  LDSM.16.M88.4 R16, [R20] ;  /* 0x000000001410783b */ /* 0x000e680000000200 */
[----:B------:R-:W2:Y:S07]  /*10f0*/  LDSM.16.M88.4 R20, [R20+0x1000] ;  /* 0x001000001414783b */ /* 0x000eae0000000200 */
[C---:B-1----:R-:W-:Y:S07]  /*1100*/  HMMA.16816.F32.BF16 R12, R28.reuse, R16, R12 ;  /* 0x000000101c0c723c */ /* 0x042fee000004180c */
[----:B------:R-:W-:Y:S01]  /*1110*/  LEA R17, R41, UR6, 0x1 ;  /* 0x0000000629117c11 */ /* 0x000fe2000f8e08ff */
[----:B--2---:R-:W-:Y:S01]  /*1120*/  HMMA.16816.F32.BF16 R24, R28, R20, R24 ;  /* 0x000000141c18723c */ /* 0x004fe20000041818 */
[----:B------:R-:W1:Y:S03]  /*1130*/  LDSM.16.M88.4 R28, [R55] ;  /* 0x00000000371c783b */ /* 0x000e660000000200 */
[----:B------:R-:W-:-:S03]  /*1140*/  IMAD R16, R58, 0x100, R17 ;  /* 0x000001003a107824 */ /* 0x000fc600078e0211 */
[----:B------:R-:W-:-:S09]  /*1150*/  LEA R20, R46, UR5, 0x1 ;  /* 0x000000052e147c11 */ /* 0x000fd2000f8e08ff */
[C---:B-1----:R-:W-:Y:S08]  /*1160*/  HMMA.16816.F32.BF16 R12, R28.reuse, R18, R12 ;  /* 0x000000121c0c723c */ /* 0x042ff0000004180c */
[----:B------:R-:W-:Y:S01]  /*1170*/  HMMA.16816.F32.BF16 R24, R28, R22, R24 ;  /* 0x000000161c18723c */ /* 0x000fe20000041818 */
[----:B------:R-:W-:Y:S04]  /*1180*/  LDSM.16.M88.4 R28, [R16] ;  /* 0x00000000101c783b */ /* 0x000fe80000000200 */
[----:B------:R-:W1:Y:S04]  /*1190*/  LDSM.16.M88.4 R20, [R20] ;  /* 0x000000001414783b */ /* 0x000e680000000200 */
[----:B------:R-:W2:Y:S07]  /*11a0*/  LDSM.16.M88.4 R16, [R16+0x1000] ;  /* 0x001000001010783b */ /* 0x000eae0000000200 */
[C---:B-1----:R-:W-:Y:S08]  /*11b0*/  HMMA.16816.F32.BF16 R12, R20.reuse, R28, R12 ;  /* 0x0000001c140c723c */ /* 0x042ff0000004180c */
[----:B--2---:R-:W-:Y:S07]  /*11c0*/  HMMA.16816.F32.BF16 R24, R20, R16, R24 ;  /* 0x000000101418723c */ /* 0x004fee0000041818 */
[----:B------:R-:W-:-:S06]  /*11d0*/  LEA R22, R45, UR5, 0x1 ;  /* 0x000000052d167c11 */ /* 0x000fcc000f8e08ff */
[----:B------:R-:W1:Y:S03]  /*11e0*/  LDSM.16.M88.4 R20, [R22] ;  /* 0x000000001614783b */ /* 0x000e660000000200 */
[C---:B-1----:R-:W-:Y:S01]  /*11f0*/  HMMA.16816.F32.BF16 R28, R20.reuse, R30, R12 ;  /* 0x0000001e141c723c */ /* 0x042fe2000004180c */
[----:B------:R-:W-:Y:S06]  /*1200*/  BAR.SYNC.DEFER_BLOCKING 0x0 ;  /* 0x0000000000007b1d */ /* 0x000fec0000010000 */
[C---:B------:R-:W-:Y:S01]  /*1210*/  IADD3 R12, P1, R6.reuse, R5, RZ ;  /* 0x00000005060c7210 */ /* 0x040fe20007f3e0ff */
[----:B------:R-:W-:Y:S01]  /*1220*/  HMMA.16816.F32.BF16 R16, R20, R18, R24 ;  /* 0x000000121410723c */ /* 0x000fe20000041818 */
[----:B------:R-:W-:-:S03]  /*1230*/  IADD3 R14, P2, R6, R4, RZ ;  /* 0x00000004060e7210 */ /* 0x000fc60007f5e0ff */
[C---:B------:R-:W-:Y:S02]  /*1240*/  IMAD.X R13, R2.reuse, 0x1, R3, P1 ;  /* 0x00000001020d7824 */ /* 0x040fe400008e0603 */
[----:B------:R-:W-:Y:S01]  /*1250*/  IMAD.X R15, R2, 0x1, R7, P2 ;  /* 0x00000001020f7824 */ /* 0x000fe200010e0607 */
[----:B------:R-:W-:-:S05]  /*1260*/  IADD3 R20, P1, R6, R9, RZ ;  /* 0x0000000906147210 */ /* 0x000fca0007f3e0ff */
[----:B------:R-:W-:Y:S01]  /*1270*/  IMAD.X R21, R2, 0x1, R8, P1 ;  /* 0x0000000102157824 */ /* 0x000fe200008e0608 */
[----:B------:R-:W-:Y:S01]  /*1280*/  @!PT LDS RZ, [RZ] ;  /* 0x00000000fffff984 */ /* 0x000fe20000000800 */
[----:B------:R-:W-:Y:S01]  /*1290*/  @!PT LDS RZ, [RZ] ;  /* 0x00000000fffff984 */ /* 0x000fe20000000800 */
[----:B------:R-:W-:Y:S01]  /*12a0*/  @!PT LDS RZ, [RZ] ;  /* 0x00000000fffff984 */ /* 0x000fe20000000800 */
[----:B------:R1:W-:Y:S04]  /*12b0*/  LDGSTS.E.BYPASS.128 [R0], [R12.64], P0 ;  /* 0x000000000c007fae */ /* 0x0003e80008101c48 */
[----:B------:R2:W-:Y:S04]  /*12c0*/  LDGSTS.E.BYPASS.128 [R0+0x800], [R14.64], P0 ;  /* 0x008000000e007fae */ /* 0x0005e80008101c48 */
[----:B------:R3:W-:Y:S01]  /*12d0*/  LDGSTS.E.BYPASS.128 [R0+0x1000], [R20.64], P0 ;  /* 0x0100000014007fae */ /* 0x0007e20008101c48 */
[----:B-1----:R-:W-:-:S02]  /*12e0*/  IADD3 R12, P2, R6, R11, RZ ;  /* 0x0000000b060c7210 */ /* 0x002fc40007f5e0ff */
[----:B--2---:R-:W-:-:S03]  /*12f0*/  IADD3 R14, P1, R6, R33, RZ ;  /* 0x00000021060e7210 */ /* 0x004fc60007f3e0ff */
[----:B------:R-:W-:Y:S01]  /*1300*/  IMAD.X R13, R2, 0x1, R10, P2 ;  /* 0x00000001020d7824 */ /* 0x000fe200010e060a */
[C---:B------:R-:W-:Y:S02]  /*1310*/  IADD3 R22, P2, R6.reuse, R35, RZ ;  /* 0x0000002306167210 */ /* 0x040fe40007f5e0ff */
[----:B---3--:R-:W-:Y:S01]  /*1320*/  IADD3 R20, P3, R6, R37, RZ ;  /* 0x0000002506147210 */ /* 0x008fe20007f7e0ff */
[C---:B------:R-:W-:Y:S01]  /*1330*/  IMAD.X R15, R2.reuse, 0x1, R32, P1 ;  /* 0x00000001020f7824 */ /* 0x040fe200008e0620 */
[----:B------:R1:W-:Y:S01]  /*1340*/  LDGSTS.E.BYPASS.128 [R0+0x1800], [R12.64], P0 ;  /* 0x018000000c007fae */ /* 0x0003e20008101c48 */
[C---:B------:R-:W-:Y:S02]  /*1350*/  IMAD.X R23, R2.reuse, 0x1, R34, P2 ;  /* 0x0000000102177824 */ /* 0x040fe400010e0622 */
[----:B------:R-:W-:Y:S01]  /*1360*/  IMAD.X R21, R2, 0x1, R36, P3 ;  /* 0x0000000102157824 */ /* 0x000fe200018e0624 */
[----:B------:R-:W0:Y:S04]  /*1370*/  LDGDEPBAR ;  /* 0x00000000000079af */ /* 0x000e280000000000 */
[----:B------:R2:W-:Y:S01]  /*1380*/  LDGSTS.E.BYPASS.128 [R0+0x2000], [R14.64], P0 ;  /* 0x020000000e007fae */ /* 0x0005e20008101c48 */
[----:B-1----:R-:W-:-:S03]  /*1390*/  IADD3 R12, P1, R6, R39, RZ ;  /* 0x00000027060c7210 */ /* 0x002fc60007f3e0ff */
[----:B------:R2:W-:Y:S02]  /*13a0*/  LDGSTS.E.BYPASS.128 [R0+0x2800], [R22.64], P0 ;  /* 0x0280000016007fae */ /* 0x0005e40008101c48 */
[----:B------:R-:W-:Y:S02]  /*13b0*/  IMAD.X R13, R2, 0x1, R38, P1 ;  /* 0x00000001020d7824 */ /* 0x000fe400008e0626 */
[----:B------:R2:W-:Y:S04]  /*13c0*/  LDGSTS.E.BYPASS.128 [R0+0x3000], [R20.64], P0 ;  /* 0x0300000014007fae */ /* 0x0005e80008101c48 */
[----:B------:R2:W-:Y:S01]  /*13d0*/  LDGSTS.E.BYPASS.128 [R0+0x3800], [R12.64], P0 ;  /* 0x038000000c007fae */ /* 0x0005e20008101c48 */
[----:B------:R-:W-:-:S03]  /*13e0*/  IADD3 R6, P0, R6, 0x100, RZ ;  /* 0x0000010006067810 */ /* 0x000fc60007f1e0ff */
[----:B------:R-:W0:Y:S02]  /*13f0*/  LDGDEPBAR ;  /* 0x00000000000079af */ /* 0x000e240000000000 */
[----:B------:R-:W-:Y:S01]  /*1400*/  IMAD.X R2, RZ, RZ, R2, P0 ;  /* 0x000000ffff027224 */ /* 0x000fe200000e0602 */
[----:B------:R-:W-:-:S04]  /*1410*/  ISETP.NE.U32.AND P0, PT, R6, 0x5000, PT ;  /* 0x000050000600780c */ /* 0x000fc80003f05070 */
[----:B------:R-:W-:-:S13]  /*1420*/  ISETP.NE.AND.EX P0, PT, R2, RZ, PT, P0 ;  /* 0x000000ff0200720c */ /* 0x000fda0003f05300 */
[----:B--2---:R-:W-:Y:S05]  /*1430*/  @P0 BRA `(.L_x_0) ;  /* 0xfffffa4000000947 */ /* 0x004fea000383ffff */
[C---:B------:R-:W-:Y:S01]  /*1440*/  LOP3.LUT R55, R56.reuse, 0x40, RZ, 0xc0, !PT ;  /* 0x0000004038377812 */ /* 0x040fe200078ec0ff */
[----:B------:R-:W-:Y:S01]  /*1450*/  IMAD.SHL.U32 R56, R56, 0x2, RZ ;  /* 0x0000000238387824 */ /* 0x000fe200078e00ff */
[----:B------:R-:W-:Y:S01]  /*1460*/  LOP3.LUT R53, R53, 0x18, R59, 0xf8, !PT ;  /* 0x0000001835357812 */ /* 0x000fe200078ef83b */
[----:B------:R-:W-:-:S04]  /*1470*/  DEPBAR.LE SB0, 0x0 ;  /* 0x000080000000791a */ /* 0x000fc80000000000 */
[----:B------:R-:W-:Y:S01]  /*1480*/  IMAD.SHL.U32 R0, R55, 0x8, RZ ;  /* 0x0000000837007824 */ /* 0x000fe200078e00ff */
[----:B------:R-:W-:Y:S01]  /*1490*/  LOP3.LUT R56, R56, 0x6, RZ, 0xc0, !PT ;  /* 0x0000000638387812 */ /* 0x000fe200078ec0ff */
[----:B------:R-:W1:Y:S01]  /*14a0*/  S2R R55, SR_TID.X ;  /* 0x0000000000377919 */ /* 0x000e620000002100 */
[----:B------:R-:W-:Y:S02]  /*14b0*/  F2FP.BF16.PACK_AB R29, R29, R28 ;  /* 0x0000001c1d1d723e */ /* 0x000fe400000010ff */
[--C-:B------:R-:W-:Y:S02]  /*14c0*/  LOP3.LUT R2, R0, 0x180, R59.reuse, 0xf8, !PT ;  /* 0x0000018000027812 */ /* 0x100fe400078ef83b */
[----:B------:R-:W-:Y:S02]  /*14d0*/  F2FP.BF16.PACK_AB R30, R31, R30 ;  /* 0x0000001e1f1e723e */ /* 0x000fe400000010ff */
[----:B------:R-:W-:Y:S02]  /*14e0*/  LOP3.LUT R2, R2, 0x78, R59, 0xf8, !PT ;  /* 0x0000007802027812 */ /* 0x000fe400078ef83b */
[----:B------:R-:W-:-:S02]  /*14f0*/  LOP3.LUT R59, R59, 0x40, RZ, 0xc0, !PT ;  /* 0x000000403b3b7812 */ /* 0x000fc400078ec0ff */
[----:B------:R-:W-:Y:S02]  /*1500*/  SHF.R.U32.HI R3, RZ, 0x1, R2 ;  /* 0x00000001ff037819 */ /* 0x000fe40000011602 */
[----:B------:R-:W-:Y:S02]  /*1510*/  F2FP.BF16.PACK_AB R17, R17, R16 ;  /* 0x000000101111723e */ /* 0x000fe400000010ff */
[----:B------:R-:W-:Y:S02]  /*1520*/  LOP3.LUT R3, R3, 0x1f0, RZ, 0xc0, !PT ;  /* 0x000001f003037812 */ /* 0x000fe400078ec0ff */
[----:B------:R-:W-:Y:S02]  /*1530*/  F2FP.BF16.PACK_AB R18, R19, R18 ;  /* 0x000000121312723e */ /* 0x000fe400000010ff */
[----:B------:R-:W-:Y:S01]  /*1540*/  LOP3.LUT R61, R60, 0xf, R61, 0xf8, !PT ;  /* 0x0000000f3c3d7812 */ /* 0x000fe200078ef83d */
[----:B------:R-:W-:Y:S01]  /*1550*/  IMAD R8, R2, 0x2, R3 ;  /* 0x0000000202087824 */ /* 0x000fe200078e0203 */
[----:B------:R-:W-:Y:S01]  /*1560*/  BAR.SYNC.DEFER_BLOCKING 0x0 ;  /* 0x0000000000007b1d */ /* 0x000fe20000010000 */
[----:B------:R-:W-:-:S02]  /*1570*/  ISETP.GE.AND P0, PT, R53, 0x1000, PT ;  /* 0x000010003500780c */ /* 0x000fc40003f06270 */
[----:B-1----:R-:W-:Y:S02]  /*1580*/  LOP3.LUT R55, R55, 0x10, RZ, 0xc0, !PT ;  /* 0x0000001037377812 */ /* 0x002fe400078ec0ff */
[----:B------:R-:W-:-:S03]  /*1590*/  LOP3.LUT R54, R61, R54, RZ, 0xfc, !PT ;  /* 0x000000363d367212 */ /* 0x000fc600078efcff */
[----:B------:R-:W-:Y:S01]  /*15a0*/  IMAD R56, R55, 0x8, R56 ;  /* 0x0000000837387824 */ /* 0x000fe200078e0238 */
[----:B------:R-:W-:Y:S01]  /*15b0*/  ISETP.LT.AND P0, PT, R54, 0x200, !P0 ;  /* 0x000002003600780c */ /* 0x000fe20004701270 */
[----:B------:R-:W1:Y:S02]  /*15c0*/  S2R R55, SR_TID.X ;  /* 0x0000000000377919 */ /* 0x000e640000002100 */
[----:B-1----:R-:W-:-:S05]  /*15d0*/  IMAD.SHL.U32 R55, R55, 0x8, RZ ;  /* 0x0000000837377824 */ /* 0x002fca00078e00ff */
[----:B------:R-:W-:-:S04]  /*15e0*/  LOP3.LUT R55, R55, 0x20, RZ, 0xc0, !PT ;  /* 0x0000002037377812 */ /* 0x000fc800078ec0ff */
[----:B------:R-:W-:-:S04]  /*15f0*/  IADD3 R56, R55, R56, R59 ;  /* 0x0000003837387210 */ /* 0x000fc80007ffe03b */
[----:B------:R-:W-:-:S04]  /*1600*/  IADD3 R56, R0, R56, R57 ;  /* 0x0000003800387210 */ /* 0x000fc80007ffe039 */
[C---:B------:R-:W-:Y:S02]  /*1610*/  LOP3.LUT R2, R56.reuse, 0x100, RZ, 0x3c, !PT ;  /* 0x0000010038027812 */ /* 0x040fe400078e3cff */
[----:B------:R-:W-:Y:S02]  /*1620*/  LOP3.LUT R6, R56, 0x110, RZ, 0x3c, !PT ;  /* 0x0000011038067812 */ /* 0x000fe400078e3cff */
[----:B------:R-:W-:Y:S02]  /*1630*/  SHF.R.U32.HI R0, RZ, 0x1, R56 ;  /* 0x00000001ff007819 */ /* 0x000fe40000011638 */
[----:B------:R-:W-:Y:S02]  /*1640*/  SHF.R.U32.HI R4, RZ, 0x1, R2 ;  /* 0x00000001ff047819 */ /* 0x000fe40000011602 */
[----:B------:R-:W-:Y:S02]  /*1650*/  SHF.R.U32.HI R7, RZ, 0x1, R6 ;  /* 0x00000001ff077819 */ /* 0x000fe40000011606 */
[----:B------:R-:W-:-:S02]  /*1660*/  LOP3.LUT R3, R0, 0x7ffffff0, RZ, 0xc0, !PT ;  /* 0x7ffffff000037812 */ /* 0x000fc400078ec0ff */
[----:B------:R-:W-:Y:S02]  /*1670*/  LOP3.LUT R5, R4, 0x7ffffff0, RZ, 0xc0, !PT ;  /* 0x7ffffff004057812 */ /* 0x000fe400078ec0ff */
[C---:B------:R-:W-:Y:S01]  /*1680*/  LOP3.LUT R0, R56.reuse, 0x10, RZ, 0x3c, !PT ;  /* 0x0000001038007812 */ /* 0x040fe200078e3cff */
[----:B------:R-:W-:Y:S01]  /*1690*/  IMAD R56, R56, 0x2, R3 ;  /* 0x0000000238387824 */ /* 0x000fe200078e0203 */
[----:B------:R-:W-:Y:S01]  /*16a0*/  LOP3.LUT R7, R7, 0x7ffffff0, RZ, 0xc0, !PT ;  /* 0x7ffffff007077812 */ /* 0x000fe200078ec0ff */
[----:B------:R-:W-:Y:S02]  /*16b0*/  IMAD R5, R2, 0x2, R5 ;  /* 0x0000000202057824 */ /* 0x000fe400078e0205 */
[----:B------:R-:W-:Y:S01]  /*16c0*/  IMAD R0, R0, 0x2, R3 ;  /* 0x0000000200007824 */ /* 0x000fe200078e0203 */
[----:B------:R1:W-:Y:S01]  /*16d0*/  STS [R56], R29 ;  /* 0x0000001d38007388 */ /* 0x0003e20000000800 */
[----:B------:R-:W-:-:S03]  /*16e0*/  IMAD R7, R6, 0x2, R7 ;  /* 0x0000000206077824 */ /* 0x000fc600078e0207 */
[----:B------:R1:W-:Y:S04]  /*16f0*/  STS [R5], R30 ;  /* 0x0000001e05007388 */ /* 0x0003e80000000800 */
[----:B------:R1:W-:Y:S04]  /*1700*/  STS [R0], R17 ;  /* 0x0000001100007388 */ /* 0x0003e80000000800 */
[----:B------:R1:W-:Y:S04]  /*1710*/  STS [R7], R18 ;  /* 0x0000001207007388 */ /* 0x0003e80000000800 */
[----:B------:R-:W-:Y:S06]  /*1720*/  BAR.SYNC.DEFER_BLOCKING 0x0 ;  /* 0x0000000000007b1d */ /* 0x000fec0000010000 */
[----:B------:R-:W-:Y:S05]  /*1730*/  @!P0 EXIT ;  /* 0x000000000000894d */ /* 0x000fea0003800000 */
[----:B-1----:R-:W1:Y:S01]  /*1740*/  LDS.128 R8, [R8] ;  /* 0x0000000008087984 */ /* 0x002e620000000c00 */
[----:B------:R-:W-:-:S02]  /*1750*/  IMAD.MOV.U32 R12, RZ, RZ, 0x2 ;  /* 0x00000002ff0c7424 */ /* 0x000fc400078e00ff */
[----:B------:R-:W-:-:S04]  /*1760*/  IMAD R2, R54, 0x1000, R53 ;  /* 0x0000100036027824 */ /* 0x000fc800078e0235 */
[----:B------:R-:W-:-:S05]  /*1770*/  IMAD.WIDE R2, R2, R12, c[0x0][0x170] ;  /* 0x00005c0002027625 */ /* 0x000fca00078e020c */
[----:B-1----:R-:W-:Y:S01]  /*1780*/  STG.E.128 [R2.64], R8 ;  /* 0x0000000802007986 */ /* 0x002fe2000c101d08 */
[----:B------:R-:W-:Y:S05]  /*1790*/  EXIT ;  /* 0x000000000000794d */ /* 0x000fea0003800000 */
.L_x_1:
[----:B------:R-:W-:-:S00]  /*17a0*/  BRA `(.L_x_1) ;  /* 0xfffffff000007947 */ /* 0x000fc0000383ffff */
[----:B------:R-:W-:-:S00]  /*17b0*/  NOP ;  /* 0x0000000000007918 */ /* 0x000fc00000000000 */
        /* <DEDUP_REMOVED lines=12> */
.L_x_2:


//--------------------- .nv.shared.triton_mm      --------------------------
	.section	.nv.shared.triton_mm,"aw",@nobits
	.sectionflags	@""
	.align	16
